	.headerflags	@"EF_CUDA_TEXMODE_UNIFIED EF_CUDA_64BIT_ADDRESS EF_CUDA_ACCELERATORS EF_CUDA_SM90 EF_CUDA_VIRTUAL_SM(EF_CUDA_SM90)"
	.elftype	@"ET_EXEC"


//--------------------- .nv.info                  --------------------------
	.section	.nv.info,"",@"SHT_CUDA_INFO"
	.align	4


	//----- nvinfo : EIATTR_REGCOUNT
	.align		4
        /*0000*/ 	.byte	0x04, 0x2f
        /*0002*/ 	.short	(.L_3 - .L_2)
	.align		4
.L_2:
        /*0004*/ 	.word	index@(triton_poi_fused__native_batch_norm_legit_no_training_relu_7)
        /*0008*/ 	.word	0x00000024


	//----- nvinfo : EIATTR_MIN_STACK_SIZE
	.align		4
.L_3:
        /*000c*/ 	.byte	0x04, 0x12
        /*000e*/ 	.short	(.L_5 - .L_4)
	.align		4
.L_4:
        /*0010*/ 	.word	index@(triton_poi_fused__native_batch_norm_legit_no_training_relu_7)
        /*0014*/ 	.word	0x00000000


	//----- nvinfo : EIATTR_FRAME_SIZE
	.align		4
.L_5:
        /*0018*/ 	.byte	0x04, 0x11
        /*001a*/ 	.short	(.L_7 - .L_6)
	.align		4
.L_6:
        /*001c*/ 	.word	index@(triton_poi_fused__native_batch_norm_legit_no_training_relu_7)
        /*0020*/ 	.word	0x00000000


	//----- nvinfo : EIATTR_MIN_STACK_SIZE
	.align		4
.L_7:
        /*0024*/ 	.byte	0x04, 0x12
        /*0026*/ 	.short	(.L_9 - .L_8)
	.align		4
.L_8:
        /*0028*/ 	.word	index@(triton_poi_fused__native_batch_norm_legit_no_training_relu_7)
        /*002c*/ 	.word	0x00000000
.L_9:


//--------------------- .nv.info.triton_poi_fused__native_batch_norm_legit_no_training_relu_7 --------------------------
	.section	.nv.info.triton_poi_fused__native_batch_norm_legit_no_training_relu_7,"",@"SHT_CUDA_INFO"
	.sectionflags	@""
	.align	4


	//----- nvinfo : EIATTR_CUDA_API_VERSION
	.align		4
        /*0000*/ 	.byte	0x04, 0x37
        /*0002*/ 	.short	(.L_11 - .L_10)
.L_10:
        /*0004*/ 	.word	0x0000007c


	//----- nvinfo : EIATTR_KPARAM_INFO
	.align		4
.L_11:
        /*0008*/ 	.byte	0x04, 0x17
        /*000a*/ 	.short	(.L_13 - .L_12)
.L_12:
        /*000c*/ 	.word	0x00000000
        /*0010*/ 	.short	0x0006
        /*0012*/ 	.short	0x0030
        /*0014*/ 	.byte	0x00, 0xf0, 0x11, 0x00


	//----- nvinfo : EIATTR_KPARAM_INFO
	.align		4
.L_13:
        /*0018*/ 	.byte	0x04, 0x17
        /*001a*/ 	.short	(.L_15 - .L_14)
.L_14:
        /*001c*/ 	.word	0x00000000
        /*0020*/ 	.short	0x0005
        /*0022*/ 	.short	0x0028
        /*0024*/ 	.byte	0x00, 0xf4, 0x21, 0x00


	//----- nvinfo : EIATTR_KPARAM_INFO
	.align		4
.L_15:
        /*0028*/ 	.byte	0x04, 0x17
        /*002a*/ 	.short	(.L_17 - .L_16)
.L_16:
        /*002c*/ 	.word	0x00000000
        /*0030*/ 	.short	0x0004
        /*0032*/ 	.short	0x0020
        /*0034*/ 	.byte	0x00, 0xf4, 0x21, 0x00


	//----- nvinfo : EIATTR_KPARAM_INFO
	.align		4
.L_17:
        /*0038*/ 	.byte	0x04, 0x17
        /*003a*/ 	.short	(.L_19 - .L_18)
.L_18:
        /*003c*/ 	.word	0x00000000
        /*0040*/ 	.short	0x0003
        /*0042*/ 	.short	0x0018
        /*0044*/ 	.byte	0x00, 0xf4, 0x21, 0x00


	//----- nvinfo : EIATTR_KPARAM_INFO
	.align		4
.L_19:
        /*0048*/ 	.byte	0x04, 0x17
        /*004a*/ 	.short	(.L_21 - .L_20)
.L_20:
        /*004c*/ 	.word	0x00000000
        /*0050*/ 	.short	0x0002
        /*0052*/ 	.short	0x0010
        /*0054*/ 	.byte	0x00, 0xf4, 0x21, 0x00


	//----- nvinfo : EIATTR_KPARAM_INFO
	.align		4
.L_21:
        /*0058*/ 	.byte	0x04, 0x17
        /*005a*/ 	.short	(.L_23 - .L_22)
.L_22:
        /*005c*/ 	.word	0x00000000
        /*0060*/ 	.short	0x0001
        /*0062*/ 	.short	0x0008
        /*0064*/ 	.byte	0x00, 0xf4, 0x21, 0x00


	//----- nvinfo : EIATTR_KPARAM_INFO
	.align		4
.L_23:
        /*0068*/ 	.byte	0x04, 0x17
        /*006a*/ 	.short	(.L_25 - .L_24)
.L_24:
        /*006c*/ 	.word	0x00000000
        /*0070*/ 	.short	0x0000
        /*0072*/ 	.short	0x0000
        /*0074*/ 	.byte	0x00, 0xf4, 0x21, 0x00


	//----- nvinfo : EIATTR_SPARSE_MMA_MASK
	.align		4
.L_25:
        /*0078*/ 	.byte	0x03, 0x50
        /*007a*/ 	.short	0x0000


	//----- nvinfo : EIATTR_MAXREG_COUNT
	.align		4
        /*007c*/ 	.byte	0x03, 0x1b
        /*007e*/ 	.short	0x00ff


	//----- nvinfo : EIATTR_EXIT_INSTR_OFFSETS
	.align		4
        /*0080*/ 	.byte	0x04, 0x1c
        /*0082*/ 	.short	(.L_27 - .L_26)


	//   ....[0]....
.L_26:
        /*0084*/ 	.word	0x00000b30


	//   ....[1]....
        /*0088*/ 	.word	0x00000b50


	//----- nvinfo : EIATTR_REQNTID
	.align		4
.L_27:
        /*008c*/ 	.byte	0x04, 0x10
        /*008e*/ 	.short	(.L_29 - .L_28)
.L_28:
        /*0090*/ 	.word	0x00000080
        /*0094*/ 	.word	0x00000001
        /*0098*/ 	.word	0x00000001


	//----- nvinfo : EIATTR_CBANK_PARAM_SIZE
	.align		4
.L_29:
        /*009c*/ 	.byte	0x03, 0x19
        /*009e*/ 	.short	0x0034


	//----- nvinfo : EIATTR_PARAM_CBANK
	.align		4
        /*00a0*/ 	.byte	0x04, 0x0a
        /*00a2*/ 	.short	(.L_31 - .L_30)
	.align		4
.L_30:
        /*00a4*/ 	.word	index@(.nv.constant0.triton_poi_fused__native_batch_norm_legit_no_training_relu_7)
        /*00a8*/ 	.short	0x0210
        /*00aa*/ 	.short	0x0034


	//----- nvinfo : EIATTR_SW_WAR
	.align		4
.L_31:
        /*00ac*/ 	.byte	0x04, 0x36
        /*00ae*/ 	.short	(.L_33 - .L_32)
.L_32:
        /*00b0*/ 	.word	0x00000008
.L_33:


//--------------------- .nv.callgraph             --------------------------
	.section	.nv.callgraph,"",@"SHT_CUDA_CALLGRAPH"
	.align	4
	.sectionentsize	8
	.align		4
        /*0000*/ 	.word	0x00000000
	.align		4
        /*0004*/ 	.word	0xffffffff
	.align		4
        /*0008*/ 	.word	0x00000000
	.align		4
        /*000c*/ 	.word	0xfffffffe
	.align		4
        /*0010*/ 	.word	0x00000000
	.align		4
        /*0014*/ 	.word	0xfffffffd
	.align		4
        /*0018*/ 	.word	0x00000000
	.align		4
        /*001c*/ 	.word	0xfffffffc


//--------------------- .nv.constant4             --------------------------
	.section	.nv.constant4,"a",@progbits
	.align	8
	.align		8
.nv.constant4:
        /*0000*/ 	.dword	_$_str
	.align		8
        /*0008*/ 	.dword	_$_str_$_2


//--------------------- .text.triton_poi_fused__native_batch_norm_legit_no_training_relu_7 --------------------------
	.section	.text.triton_poi_fused__native_batch_norm_legit_no_training_relu_7,"ax",@progbits
	.align	128
        .global         triton_poi_fused__native_batch_norm_legit_no_training_relu_7
        .type           triton_poi_fused__native_batch_norm_legit_no_training_relu_7,@function
        .size           triton_poi_fused__native_batch_norm_legit_no_training_relu_7,(.L_x_1 - triton_poi_fused__native_batch_norm_legit_no_training_relu_7)
        .other          triton_poi_fused__native_batch_norm_legit_no_training_relu_7,@"STO_CUDA_ENTRY STV_DEFAULT"
triton_poi_fused__native_batch_norm_legit_no_training_relu_7:
.text.triton_poi_fused__native_batch_norm_legit_no_training_relu_7:
[----:B------:R-:W0:Y:S02]  /*0000*/  LDC R1, c[0x0][0x28] ;  /* 0x00000a00ff017b82 */ /* 0x000e240000000800 */
[----:B------:R-:W1:Y:S01]  /*0010*/  S2R R0, SR_TID.X ;  /* 0x0000000000007919 */ /* 0x000e620000002100 */
[----:B------:R-:W2:Y:S01]  /*0020*/  LDC.64 R28, c[0x0][0x220] ;  /* 0x00008800ff1c7b82 */ /* 0x000ea20000000a00 */
[----:B------:R-:W3:Y:S07]  /*0030*/  S2R R3, SR_CTAID.X ;  /* 0x0000000000037919 */ /* 0x000eee0000002500 */
[----:B------:R-:W4:Y:S01]  /*0040*/  LDC.64 R32, c[0x0][0x210] ;  /* 0x00008400ff207b82 */ /* 0x000f220000000a00 */
[----:B------:R-:W-:Y:S01]  /*0050*/  ULDC.64 UR4, c[0x0][0x208] ;  /* 0x0000820000047ab9 */ /* 0x000fe20000000a00 */
[----:B------:R-:W-:-:S02]  /*0060*/  CS2R R4, SRZ ;  /* 0x0000000000047805 */ /* 0x000fc4000001ff00 */
[----:B------:R-:W-:Y:S02]  /*0070*/  CS2R R6, SRZ ;  /* 0x0000000000067805 */ /* 0x000fe4000001ff00 */
[----:B------:R-:W-:Y:S02]  /*0080*/  CS2R R8, SRZ ;  /* 0x0000000000087805 */ /* 0x000fe4000001ff00 */
[----:B------:R-:W-:Y:S01]  /*0090*/  CS2R R10, SRZ ;  /* 0x00000000000a7805 */ /* 0x000fe2000001ff00 */
[----:B------:R-:W5:Y:S01]  /*00a0*/  LDC.64 R30, c[0x0][0x218] ;  /* 0x00008600ff1e7b82 */ /* 0x000f620000000a00 */
[----:B-1----:R-:W-:-:S04]  /*00b0*/  SHF.L.U32 R0, R0, 0x2, RZ ;  /* 0x0000000200007819 */ /* 0x002fc800000006ff */
[----:B------:R-:W-:Y:S02]  /*00c0*/  LOP3.LUT R0, R0, 0x1fc, RZ, 0xc0, !PT ;  /* 0x000001fc00007812 */ /* 0x000fe400078ec0ff */
[----:B---3--:R-:W-:Y:S02]  /*00d0*/  SHF.R.S32.HI R2, RZ, 0x15, R3 ;  /* 0x00000015ff027819 */ /* 0x008fe40000011403 */
[----:B------:R-:W-:Y:S02]  /*00e0*/  LEA R0, R3, R0, 0xa ;  /* 0x0000000003007211 */ /* 0x000fe400078e50ff */
[----:B------:R-:W-:Y:S02]  /*00f0*/  SGXT R3, R2, 0x1 ;  /* 0x000000010203781a */ /* 0x000fe40000000200 */
[----:B------:R-:W-:Y:S02]  /*0100*/  ISETP.GE.AND P1, PT, R0, 0x1a480, PT ;  /* 0x0001a4800000780c */ /* 0x000fe40003f26270 */
[----:B------:R-:W-:-:S02]  /*0110*/  CS2R R12, SRZ ;  /* 0x00000000000c7805 */ /* 0x000fc4000001ff00 */
[----:B------:R-:W-:Y:S02]  /*0120*/  LEA.HI R3, R3, R0, RZ, 0x5 ;  /* 0x0000000003037211 */ /* 0x000fe400078f28ff */
[----:B------:R-:W-:Y:S01]  /*0130*/  CS2R R14, SRZ ;  /* 0x00000000000e7805 */ /* 0x000fe2000001ff00 */
[----:B----4-:R-:W-:Y:S01]  /*0140*/  IMAD.WIDE R32, R0, 0x4, R32 ;  /* 0x0000000400207825 */ /* 0x010fe200078e0220 */
[----:B------:R-:W-:-:S04]  /*0150*/  LOP3.LUT R3, R3, 0xffffffe0, RZ, 0xc0, !PT ;  /* 0xffffffe003037812 */ /* 0x000fc800078ec0ff */
[----:B------:R-:W-:Y:S01]  /*0160*/  IADD3 R2, R0, -R3, RZ ;  /* 0x8000000300027210 */ /* 0x000fe20007ffe0ff */
[----:B------:R-:W3:Y:S04]  /*0170*/  @!P1 LDG.E.128 R4, desc[UR4][R32.64] ;  /* 0x0000000420049981 */ /* 0x000ee8000c1e1d00 */
[----:B--2---:R-:W-:-:S04]  /*0180*/  IMAD.WIDE R28, R2, 0x4, R28 ;  /* 0x00000004021c7825 */ /* 0x004fc800078e021c */
[----:B-----5:R-:W-:Y:S01]  /*0190*/  IMAD.WIDE R30, R2, 0x4, R30 ;  /* 0x00000004021e7825 */ /* 0x020fe200078e021e */
[----:B------:R-:W2:Y:S04]  /*01a0*/  @!P1 LDG.E.EL.128 R12, desc[UR4][R28.64] ;  /* 0x000000041c0c9981 */ /* 0x000ea8000c2e1d00 */
[----:B------:R-:W3:Y:S01]  /*01b0*/  @!P1 LDG.E.EL.128 R8, desc[UR4][R30.64] ;  /* 0x000000041e089981 */ /* 0x000ee2000c2e1d00 */
[----:B------:R-:W-:-:S04]  /*01c0*/  IADD3 R3, R0, 0x200, RZ ;  /* 0x0000020000037810 */ /* 0x000fc80007ffe0ff */
[----:B------:R-:W-:Y:S02]  /*01d0*/  ISETP.GE.AND P0, PT, R3, 0x1a480, PT ;  /* 0x0001a4800300780c */ /* 0x000fe40003f06270 */
[----:B------:R-:W-:Y:S02]  /*01e0*/  CS2R R24, SRZ ;  /* 0x0000000000187805 */ /* 0x000fe4000001ff00 */
[----:B------:R-:W-:Y:S02]  /*01f0*/  CS2R R26, SRZ ;  /* 0x00000000001a7805 */ /* 0x000fe4000001ff00 */
[----:B------:R-:W-:Y:S02]  /*0200*/  CS2R R16, SRZ ;  /* 0x0000000000107805 */ /* 0x000fe4000001ff00 */
[----:B------:R-:W-:Y:S02]  /*0210*/  CS2R R18, SRZ ;  /* 0x0000000000127805 */ /* 0x000fe4000001ff00 */
[----:B------:R-:W-:-:S02]  /*0220*/  CS2R R20, SRZ ;  /* 0x0000000000147805 */ /* 0x000fc4000001ff00 */
[----:B------:R-:W-:Y:S01]  /*0230*/  CS2R R22, SRZ ;  /* 0x0000000000167805 */ /* 0x000fe2000001ff00 */
[----:B------:R-:W4:Y:S04]  /*0240*/  @!P0 LDG.E.EL.128 R24, desc[UR4][R28.64] ;  /* 0x000000041c188981 */ /* 0x000f28000c2e1d00 */
[----:B------:R-:W5:Y:S04]  /*0250*/  @!P0 LDG.E.128 R16, desc[UR4][R32.64+0x800] ;  /* 0x0008000420108981 */ /* 0x000f68000c1e1d00 */
[----:B------:R1:W5:Y:S01]  /*0260*/  @!P0 LDG.E.EL.128 R20, desc[UR4][R30.64] ;  /* 0x000000041e148981 */ /* 0x000362000c2e1d00 */
[----:B------:R-:W-:Y:S01]  /*0270*/  HFMA2.MMA R3, -RZ, RZ, 1.625, 0 ;  /* 0x3e800000ff037435 */ /* 0x000fe200000001ff */
[----:B-1----:R-:W1:Y:S02]  /*0280*/  LDC.64 R30, c[0x0][0x230] ;  /* 0x00008c00ff1e7b82 */ /* 0x002e640000000a00 */
[----:B-1----:R-:W-:-:S04]  /*0290*/  IMAD.WIDE R30, R2, 0x4, R30 ;  /* 0x00000004021e7825 */ /* 0x002fc800078e021e */
[----:B--2---:R-:W-:Y:S01]  /*02a0*/  FADD R12, R12, 9.9999997473787516356e-06 ;  /* 0x3727c5ac0c0c7421 */ /* 0x004fe20000000000 */
[----:B---3--:R-:W-:-:S05]  /*02b0*/  FADD R5, -R9, R5 ;  /* 0x0000000509057221 */ /* 0x008fca0000000100 */
[----:B------:R-:W1:Y:S01]  /*02c0*/  MUFU.SQRT R12, R12 ;  /* 0x0000000c000c7308 */ /* 0x000e620000002000 */
[----:B------:R-:W-:Y:S01]  /*02d0*/  FADD R9, R13, 9.9999997473787516356e-06 ;  /* 0x3727c5ac0d097421 */ /* 0x000fe20000000000 */
[----:B------:R-:W-:Y:S01]  /*02e0*/  FADD R4, -R8, R4 ;  /* 0x0000000408047221 */ /* 0x000fe20000000100 */
[----:B------:R-:W-:Y:S01]  /*02f0*/  FADD R8, R14, 9.9999997473787516356e-06 ;  /* 0x3727c5ac0e087421 */ /* 0x000fe20000000000 */
[----:B------:R-:W-:-:S04]  /*0300*/  FADD R14, R15, 9.9999997473787516356e-06 ;  /* 0x3727c5ac0f0e7421 */ /* 0x000fc80000000000 */
[----:B------:R-:W2:Y:S01]  /*0310*/  MUFU.SQRT R9, R9 ;  /* 0x0000000900097308 */ /* 0x000ea20000002000 */
[----:B-1----:R-:W-:-:S07]  /*0320*/  FSETP.GT.AND P5, PT, R12, 8.50705917302346158658e+37, PT ;  /* 0x7e8000000c00780b */ /* 0x002fce0003fa4000 */
[----:B------:R-:W1:Y:S01]  /*0330*/  MUFU.SQRT R8, R8 ;  /* 0x0000000800087308 */ /* 0x000e620000002000 */
[----:B------:R-:W-:Y:S01]  /*0340*/  FSETP.GEU.AND P2, PT, R12, 1.175494350822287508e-38, PT ;  /* 0x008000000c00780b */ /* 0x000fe20003f4e000 */
[----:B----4-:R-:W-:-:S06]  /*0350*/  FADD R24, R24, 9.9999997473787516356e-06 ;  /* 0x3727c5ac18187421 */ /* 0x010fcc0000000000 */
[----:B------:R-:W3:Y:S01]  /*0360*/  MUFU.SQRT R14, R14 ;  /* 0x0000000e000e7308 */ /* 0x000ee20000002000 */
[C---:B--2---:R-:W-:Y:S01]  /*0370*/  FSETP.GT.AND P3, PT, R9.reuse, 8.50705917302346158658e+37, PT ;  /* 0x7e8000000900780b */ /* 0x044fe20003f64000 */
[----:B------:R-:W-:Y:S01]  /*0380*/  FADD R10, -R10, R6 ;  /* 0x000000060a0a7221 */ /* 0x000fe20000000100 */
[----:B------:R-:W-:Y:S01]  /*0390*/  FSETP.GEU.AND P4, PT, R9, 1.175494350822287508e-38, PT ;  /* 0x008000000900780b */ /* 0x000fe20003f8e000 */
[----:B------:R-:W-:Y:S01]  /*03a0*/  @P5 FMUL R12, R12, 0.25 ;  /* 0x3e8000000c0c5820 */ /* 0x000fe20000400000 */
[----:B------:R-:W-:-:S03]  /*03b0*/  FSEL R6, R3, 1, P5 ;  /* 0x3f80000003067808 */ /* 0x000fc60002800000 */
[----:B------:R-:W2:Y:S01]  /*03c0*/  MUFU.SQRT R15, R24 ;  /* 0x00000018000f7308 */ /* 0x000ea20000002000 */
[----:B------:R-:W-:Y:S01]  /*03d0*/  FADD R13, R25, 9.9999997473787516356e-06 ;  /* 0x3727c5ac190d7421 */ /* 0x000fe20000000000 */
[----:B------:R-:W-:Y:S01]  /*03e0*/  FADD R26, R26, 9.9999997473787516356e-06 ;  /* 0x3727c5ac1a1a7421 */ /* 0x000fe20000000000 */
[----:B------:R-:W-:Y:S01]  /*03f0*/  @!P2 FMUL R12, R12, 16777216 ;  /* 0x4b8000000c0ca820 */ /* 0x000fe20000400000 */
[----:B------:R-:W-:Y:S01]  /*0400*/  @!P2 FMUL R6, R6, 16777216 ;  /* 0x4b8000000606a820 */ /* 0x000fe20000400000 */
[----:B-1----:R-:W-:Y:S01]  /*0410*/  FSETP.GT.AND P6, PT, R8, 8.50705917302346158658e+37, PT ;  /* 0x7e8000000800780b */ /* 0x002fe20003fc4000 */
[----:B-----5:R-:W-:Y:S01]  /*0420*/  FADD R16, -R20, R16 ;  /* 0x0000001014107221 */ /* 0x020fe20000000100 */
[----:B---3--:R-:W-:Y:S01]  /*0430*/  FSETP.GT.AND P2, PT, R14, 8.50705917302346158658e+37, PT ;  /* 0x7e8000000e00780b */ /* 0x008fe20003f44000 */
[----:B------:R-:W1:Y:S01]  /*0440*/  MUFU.SQRT R13, R13 ;  /* 0x0000000d000d7308 */ /* 0x000e620000002000 */
[----:B------:R-:W-:Y:S01]  /*0450*/  FSEL R20, R3, 1, P3 ;  /* 0x3f80000003147808 */ /* 0x000fe20001800000 */
[----:B------:R-:W-:Y:S01]  /*0460*/  @P3 FMUL R9, R9, 0.25 ;  /* 0x3e80000009093820 */ /* 0x000fe20000400000 */
[----:B------:R-:W-:-:S02]  /*0470*/  FSETP.GEU.AND P5, PT, R8, 1.175494350822287508e-38, PT ;  /* 0x008000000800780b */ /* 0x000fc40003fae000 */
[----:B------:R-:W-:-:S03]  /*0480*/  FSETP.GEU.AND P3, PT, R14, 1.175494350822287508e-38, PT ;  /* 0x008000000e00780b */ /* 0x000fc60003f6e000 */
[----:B------:R-:W3:Y:S01]  /*0490*/  MUFU.SQRT R25, R26 ;  /* 0x0000001a00197308 */ /* 0x000ee20000002000 */
[----:B------:R-:W-:Y:S01]  /*04a0*/  @!P4 FMUL R9, R9, 16777216 ;  /* 0x4b8000000909c820 */ /* 0x000fe20000400000 */
[----:B------:R-:W-:Y:S01]  /*04b0*/  @!P4 FMUL R20, R20, 16777216 ;  /* 0x4b8000001414c820 */ /* 0x000fe20000400000 */
[----:B--2---:R-:W-:Y:S01]  /*04c0*/  FSETP.GT.AND P4, PT, R15, 8.50705917302346158658e+37, PT ;  /* 0x7e8000000f00780b */ /* 0x004fe20003f84000 */
[----:B------:R-:W-:Y:S01]  /*04d0*/  FADD R11, -R11, R7 ;  /* 0x000000070b0b7221 */ /* 0x000fe20000000100 */
[C---:B------:R-:W-:Y:S01]  /*04e0*/  FSEL R24, R3.reuse, 1, P6 ;  /* 0x3f80000003187808 */ /* 0x040fe20003000000 */
[----:B------:R-:W-:Y:S02]  /*04f0*/  @P6 FMUL R8, R8, 0.25 ;  /* 0x3e80000008086820 */ /* 0x000fe40000400000 */
[----:B------:R2:W4:Y:S01]  /*0500*/  MUFU.RCP R7, R12 ;  /* 0x0000000c00077308 */ /* 0x0005220000001000 */
[----:B------:R-:W-:Y:S01]  /*0510*/  @P2 FMUL R14, R14, 0.25 ;  /* 0x3e8000000e0e2820 */ /* 0x000fe20000400000 */
[----:B------:R-:W-:Y:S01]  /*0520*/  @!P5 FMUL R8, R8, 16777216 ;  /* 0x4b8000000808d820 */ /* 0x000fe20000400000 */
[----:B------:R-:W-:Y:S01]  /*0530*/  @!P5 FMUL R24, R24, 16777216 ;  /* 0x4b8000001818d820 */ /* 0x000fe20000400000 */
[----:B--2---:R-:W-:Y:S01]  /*0540*/  FSEL R12, R3, 1, P2 ;  /* 0x3f800000030c7808 */ /* 0x004fe20001000000 */
[----:B------:R-:W-:Y:S01]  /*0550*/  @!P3 FMUL R14, R14, 16777216 ;  /* 0x4b8000000e0eb820 */ /* 0x000fe20000400000 */
[----:B-1----:R-:W-:-:S03]  /*0560*/  FSETP.GT.AND P5, PT, R13, 8.50705917302346158658e+37, PT ;  /* 0x7e8000000d00780b */ /* 0x002fc60003fa4000 */
[----:B------:R-:W-:Y:S01]  /*0570*/  @!P3 FMUL R12, R12, 16777216 ;  /* 0x4b8000000c0cb820 */ /* 0x000fe20000400000 */
[----:B---3--:R-:W-:Y:S01]  /*0580*/  FSETP.GT.AND P3, PT, R25, 8.50705917302346158658e+37, PT ;  /* 0x7e8000001900780b */ /* 0x008fe20003f64000 */
[----:B------:R-:W-:Y:S01]  /*0590*/  FADD R17, -R21, R17 ;  /* 0x0000001115117221 */ /* 0x000fe20000000100 */
[C---:B------:R-:W-:Y:S01]  /*05a0*/  FSETP.GEU.AND P6, PT, R15.reuse, 1.175494350822287508e-38, PT ;  /* 0x008000000f00780b */ /* 0x040fe20003fce000 */
[----:B------:R-:W-:Y:S01]  /*05b0*/  @P4 FMUL R15, R15, 0.25 ;  /* 0x3e8000000f0f4820 */ /* 0x000fe20000400000 */
[----:B------:R-:W-:Y:S01]  /*05c0*/  FSEL R21, R3, 1, P4 ;  /* 0x3f80000003157808 */ /* 0x000fe20002000000 */
[----:B------:R-:W1:Y:S01]  /*05d0*/  MUFU.RCP R29, R14 ;  /* 0x0000000e001d7308 */ /* 0x000e620000001000 */
[----:B------:R-:W-:Y:S02]  /*05e0*/  FSETP.GEU.AND P2, PT, R13, 1.175494350822287508e-38, PT ;  /* 0x008000000d00780b */ /* 0x000fe40003f4e000 */
[----:B------:R-:W-:Y:S01]  /*05f0*/  FSETP.GEU.AND P4, PT, R25, 1.175494350822287508e-38, PT ;  /* 0x008000001900780b */ /* 0x000fe20003f8e000 */
[----:B------:R-:W-:-:S04]  /*0600*/  FADD R23, -R23, R19 ;  /* 0x0000001317177221 */ /* 0x000fc80000000100 */
[----:B------:R-:W2:Y:S01]  /*0610*/  MUFU.RCP R33, R8 ;  /* 0x0000000800217308 */ /* 0x000ea20000001000 */
[----:B----4-:R-:W-:Y:S01]  /*0620*/  FMUL R19, R7, R6 ;  /* 0x0000000607137220 */ /* 0x010fe20000400000 */
[----:B------:R-:W-:Y:S01]  /*0630*/  @P5 FMUL R13, R13, 0.25 ;  /* 0x3e8000000d0d5820 */ /* 0x000fe20000400000 */
[----:B------:R-:W3:Y:S01]  /*0640*/  LDC.64 R6, c[0x0][0x228] ;  /* 0x00008a00ff067b82 */ /* 0x000ee20000000a00 */
[----:B------:R-:W-:-:S04]  /*0650*/  @P3 FMUL R25, R25, 0.25 ;  /* 0x3e80000019193820 */ /* 0x000fc80000400000 */
[----:B------:R-:W4:Y:S01]  /*0660*/  MUFU.RCP R9, R9 ;  /* 0x0000000900097308 */ /* 0x000f220000001000 */
[----:B------:R-:W-:Y:S01]  /*0670*/  @!P6 FMUL R15, R15, 16777216 ;  /* 0x4b8000000f0fe820 */ /* 0x000fe20000400000 */
[----:B------:R-:W-:Y:S01]  /*0680*/  @!P2 FMUL R13, R13, 16777216 ;  /* 0x4b8000000d0da820 */ /* 0x000fe20000400000 */
[----:B------:R-:W-:Y:S01]  /*0690*/  @!P4 FMUL R25, R25, 16777216 ;  /* 0x4b8000001919c820 */ /* 0x000fe20000400000 */
[----:B-1----:R-:W-:Y:S01]  /*06a0*/  FMUL R12, R29, R12 ;  /* 0x0000000c1d0c7220 */ /* 0x002fe20000400000 */
[----:B--2---:R-:W-:-:S03]  /*06b0*/  FMUL R33, R33, R24 ;  /* 0x0000001821217220 */ /* 0x004fc60000400000 */
[----:B------:R1:W2:Y:S08]  /*06c0*/  MUFU.RCP R8, R15 ;  /* 0x0000000f00087308 */ /* 0x0002b00000001000 */
[----:B------:R-:W5:Y:S01]  /*06d0*/  MUFU.RCP R26, R13 ;  /* 0x0000000d001a7308 */ /* 0x000f620000001000 */
[----:B----4-:R-:W-:Y:S01]  /*06e0*/  FMUL R24, R9, R20 ;  /* 0x0000001409187220 */ /* 0x010fe20000400000 */
[----:B-1----:R-:W-:-:S06]  /*06f0*/  FMUL R15, R33, R10 ;  /* 0x0000000a210f7220 */ /* 0x002fcc0000400000 */
[----:B------:R2:W1:Y:S01]  /*0700*/  MUFU.RCP R29, R25 ;  /* 0x00000019001d7308 */ /* 0x0004620000001000 */
[C---:B------:R-:W-:Y:S02]  /*0710*/  FSEL R9, R3.reuse, 1, P5 ;  /* 0x3f80000003097808 */ /* 0x040fe40002800000 */
[----:B------:R-:W-:Y:S01]  /*0720*/  FSEL R10, R3, 1, P3 ;  /* 0x3f800000030a7808 */ /* 0x000fe20001800000 */
[----:B------:R-:W-:Y:S02]  /*0730*/  @!P6 FMUL R21, R21, 16777216 ;  /* 0x4b8000001515e820 */ /* 0x000fe40000400000 */
[----:B------:R-:W-:Y:S02]  /*0740*/  @!P2 FMUL R9, R9, 16777216 ;  /* 0x4b8000000909a820 */ /* 0x000fe40000400000 */
[----:B------:R-:W-:Y:S01]  /*0750*/  @!P4 FMUL R10, R10, 16777216 ;  /* 0x4b8000000a0ac820 */ /* 0x000fe20000400000 */
[----:B------:R-:W-:Y:S01]  /*0760*/  FMUL R12, R12, R11 ;  /* 0x0000000b0c0c7220 */ /* 0x000fe20000400000 */
[----:B------:R-:W-:Y:S01]  /*0770*/  FMUL R24, R24, R5 ;  /* 0x0000000518187220 */ /* 0x000fe20000400000 */
[----:B------:R-:W-:Y:S01]  /*0780*/  FMUL R19, R19, R4 ;  /* 0x0000000413137220 */ /* 0x000fe20000400000 */
[----:B--2---:R-:W-:Y:S01]  /*0790*/  FMUL R25, R8, R21 ;  /* 0x0000001508197220 */ /* 0x004fe20000400000 */
[----:B-----5:R-:W-:Y:S01]  /*07a0*/  FMUL R26, R26, R9 ;  /* 0x000000091a1a7220 */ /* 0x020fe20000400000 */
[----:B---3--:R-:W-:-:S04]  /*07b0*/  IMAD.WIDE R32, R2, 0x4, R6 ;  /* 0x0000000402207825 */ /* 0x008fc800078e0206 */
[----:B-1----:R-:W-:Y:S01]  /*07c0*/  FMUL R29, R29, R10 ;  /* 0x0000000a1d1d7220 */ /* 0x002fe20000400000 */
[----:B------:R-:W-:Y:S02]  /*07d0*/  CS2R R8, SRZ ;  /* 0x0000000000087805 */ /* 0x000fe4000001ff00 */
[----:B------:R-:W-:Y:S02]  /*07e0*/  CS2R R10, SRZ ;  /* 0x00000000000a7805 */ /* 0x000fe4000001ff00 */
[----:B------:R-:W-:Y:S02]  /*07f0*/  CS2R R4, SRZ ;  /* 0x0000000000047805 */ /* 0x000fe4000001ff00 */
[----:B------:R-:W-:Y:S02]  /*0800*/  CS2R R6, SRZ ;  /* 0x0000000000067805 */ /* 0x000fe4000001ff00 */
[----:B------:R-:W2:Y:S04]  /*0810*/  @!P1 LDG.E.EL.128 R8, desc[UR4][R32.64] ;  /* 0x0000000420089981 */ /* 0x000ea8000c2e1d00 */
[----:B------:R-:W2:Y:S01]  /*0820*/  @!P1 LDG.E.EL.128 R4, desc[UR4][R30.64] ;  /* 0x000000041e049981 */ /* 0x000ea2000c2e1d00 */
[----:B------:R-:W-:-:S04]  /*0830*/  FADD R27, R27, 9.9999997473787516356e-06 ;  /* 0x3727c5ac1b1b7421 */ /* 0x000fc80000000000 */
[----:B------:R-:W1:Y:S02]  /*0840*/  MUFU.SQRT R20, R27 ;  /* 0x0000001b00147308 */ /* 0x000e640000002000 */
[C---:B-1----:R-:W-:Y:S02]  /*0850*/  FSETP.GT.AND P2, PT, R20.reuse, 8.50705917302346158658e+37, PT ;  /* 0x7e8000001400780b */ /* 0x042fe40003f44000 */
[----:B------:R-:W-:-:S11]  /*0860*/  FSETP.GEU.AND P3, PT, R20, 1.175494350822287508e-38, PT ;  /* 0x008000001400780b */ /* 0x000fd60003f6e000 */
[----:B------:R-:W-:-:S04]  /*0870*/  @P2 FMUL R20, R20, 0.25 ;  /* 0x3e80000014142820 */ /* 0x000fc80000400000 */
[----:B------:R-:W-:-:S06]  /*0880*/  @!P3 FMUL R20, R20, 16777216 ;  /* 0x4b8000001414b820 */ /* 0x000fcc0000400000 */
[----:B------:R-:W1:Y:S01]  /*0890*/  MUFU.RCP R20, R20 ;  /* 0x0000001400147308 */ /* 0x000e620000001000 */
[----:B------:R-:W-:-:S05]  /*08a0*/  FSEL R3, R3, 1, P2 ;  /* 0x3f80000003037808 */ /* 0x000fca0001000000 */
[----:B------:R-:W-:Y:S01]  /*08b0*/  @!P3 FMUL R3, R3, 16777216 ;  /* 0x4b8000000303b820 */ /* 0x000fe20000400000 */
[----:B------:R-:W-:-:S03]  /*08c0*/  FADD R18, -R22, R18 ;  /* 0x0000001216127221 */ /* 0x000fc60000000100 */
[----:B-1----:R-:W-:Y:S01]  /*08d0*/  FMUL R2, R20, R3 ;  /* 0x0000000314027220 */ /* 0x002fe20000400000 */
[----:B------:R-:W-:-:S03]  /*08e0*/  CS2R R20, SRZ ;  /* 0x0000000000147805 */ /* 0x000fc6000001ff00 */
[----:B------:R-:W-:Y:S01]  /*08f0*/  FMUL R2, R2, R23 ;  /* 0x0000001702027220 */ /* 0x000fe20000400000 */
[----:B------:R-:W-:-:S06]  /*0900*/  CS2R R22, SRZ ;  /* 0x0000000000167805 */ /* 0x000fcc000001ff00 */
[----:B------:R-:W3:Y:S01]  /*0910*/  @!P0 LDG.E.EL.128 R20, desc[UR4][R30.64] ;  /* 0x000000041e148981 */ /* 0x000ee2000c2e1d00 */
[----:B--2---:R-:W-:Y:S01]  /*0920*/  FFMA R6, R15, R10, R6 ;  /* 0x0000000a0f067223 */ /* 0x004fe20000000006 */
[----:B------:R-:W-:Y:S01]  /*0930*/  FFMA R7, R12, R11, R7 ;  /* 0x0000000b0c077223 */ /* 0x000fe20000000007 */
[----:B------:R-:W-:Y:S02]  /*0940*/  CS2R R12, SRZ ;  /* 0x00000000000c7805 */ /* 0x000fe4000001ff00 */
[----:B------:R-:W-:Y:S01]  /*0950*/  CS2R R14, SRZ ;  /* 0x00000000000e7805 */ /* 0x000fe2000001ff00 */
[----:B------:R-:W1:Y:S05]  /*0960*/  LDC.64 R10, c[0x0][0x238] ;  /* 0x00008e00ff0a7b82 */ /* 0x000e6a0000000a00 */
[----:B------:R-:W3:Y:S01]  /*0970*/  @!P0 LDG.E.EL.128 R12, desc[UR4][R32.64] ;  /* 0x00000004200c8981 */ /* 0x000ee2000c2e1d00 */
[----:B------:R-:W-:Y:S01]  /*0980*/  FFMA R5, R24, R9, R5 ;  /* 0x0000000918057223 */ /* 0x000fe20000000005 */
[----:B------:R-:W-:Y:S01]  /*0990*/  FFMA R4, R19, R8, R4 ;  /* 0x0000000813047223 */ /* 0x000fe20000000004 */
[----:B------:R-:W-:Y:S01]  /*09a0*/  FSETP.GEU.AND P2, PT, R7, RZ, PT ;  /* 0x000000ff0700720b */ /* 0x000fe20003f4e000 */
[----:B------:R-:W-:Y:S01]  /*09b0*/  FMUL R29, R29, R18 ;  /* 0x000000121d1d7220 */ /* 0x000fe20000400000 */
[----:B------:R-:W-:Y:S01]  /*09c0*/  FSETP.GEU.AND P3, PT, R6, RZ, PT ;  /* 0x000000ff0600720b */ /* 0x000fe20003f6e000 */
[----:B------:R-:W-:Y:S01]  /*09d0*/  FMUL R26, R26, R17 ;  /* 0x000000111a1a7220 */ /* 0x000fe20000400000 */
[----:B------:R-:W-:Y:S01]  /*09e0*/  FSETP.GEU.AND P4, PT, R5, RZ, PT ;  /* 0x000000ff0500720b */ /* 0x000fe20003f8e000 */
[----:B------:R-:W-:Y:S01]  /*09f0*/  FMUL R25, R25, R16 ;  /* 0x0000001019197220 */ /* 0x000fe20000400000 */
[----:B------:R-:W-:-:S02]  /*0a00*/  FSETP.GEU.AND P5, PT, R4, RZ, PT ;  /* 0x000000ff0400720b */ /* 0x000fc40003fae000 */
[----:B------:R-:W-:Y:S02]  /*0a10*/  SEL R7, R7, RZ, P2 ;  /* 0x000000ff07077207 */ /* 0x000fe40001000000 */
[----:B------:R-:W-:Y:S02]  /*0a20*/  SEL R6, R6, RZ, P3 ;  /* 0x000000ff06067207 */ /* 0x000fe40001800000 */
[----:B------:R-:W-:Y:S02]  /*0a30*/  SEL R5, R5, RZ, P4 ;  /* 0x000000ff05057207 */ /* 0x000fe40002000000 */
[----:B------:R-:W-:Y:S01]  /*0a40*/  SEL R4, R4, RZ, P5 ;  /* 0x000000ff04047207 */ /* 0x000fe20002800000 */
[----:B-1----:R-:W-:-:S05]  /*0a50*/  IMAD.WIDE R10, R0, 0x4, R10 ;  /* 0x00000004000a7825 */ /* 0x002fca00078e020a */
[----:B------:R1:W-:Y:S01]  /*0a60*/  @!P1 STG.E.128 desc[UR4][R10.64], R4 ;  /* 0x000000040a009986 */ /* 0x0003e2000c101d04 */
[----:B---3--:R-:W-:Y:S01]  /*0a70*/  FFMA R2, R2, R15, R23 ;  /* 0x0000000f02027223 */ /* 0x008fe20000000017 */
[----:B------:R-:W-:Y:S01]  /*0a80*/  FFMA R14, R29, R14, R22 ;  /* 0x0000000e1d0e7223 */ /* 0x000fe20000000016 */
[----:B------:R-:W-:Y:S01]  /*0a90*/  FFMA R13, R26, R13, R21 ;  /* 0x0000000d1a0d7223 */ /* 0x000fe20000000015 */
[----:B------:R-:W-:Y:S02]  /*0aa0*/  FFMA R12, R25, R12, R20 ;  /* 0x0000000c190c7223 */ /* 0x000fe40000000014 */
[----:B------:R-:W-:Y:S02]  /*0ab0*/  FSETP.GEU.AND P1, PT, R2, RZ, PT ;  /* 0x000000ff0200720b */ /* 0x000fe40003f2e000 */
[----:B------:R-:W-:Y:S02]  /*0ac0*/  FSETP.GEU.AND P2, PT, R14, RZ, PT ;  /* 0x000000ff0e00720b */ /* 0x000fe40003f4e000 */
[----:B------:R-:W-:-:S02]  /*0ad0*/  FSETP.GEU.AND P3, PT, R13, RZ, PT ;  /* 0x000000ff0d00720b */ /* 0x000fc40003f6e000 */
[----:B------:R-:W-:Y:S02]  /*0ae0*/  FSETP.GEU.AND P4, PT, R12, RZ, PT ;  /* 0x000000ff0c00720b */ /* 0x000fe40003f8e000 */
[----:B------:R-:W-:Y:S02]  /*0af0*/  SEL R15, R2, RZ, P1 ;  /* 0x000000ff020f7207 */ /* 0x000fe40000800000 */
[----:B------:R-:W-:Y:S02]  /*0b00*/  SEL R14, R14, RZ, P2 ;  /* 0x000000ff0e0e7207 */ /* 0x000fe40001000000 */
[----:B------:R-:W-:Y:S02]  /*0b10*/  SEL R13, R13, RZ, P3 ;  /* 0x000000ff0d0d7207 */ /* 0x000fe40001800000 */
[----:B------:R-:W-:Y:S01]  /*0b20*/  SEL R12, R12, RZ, P4 ;  /* 0x000000ff0c0c7207 */ /* 0x000fe20002000000 */
[----:B-1----:R-:W-:Y:S06]  /*0b30*/  @P0 EXIT ;  /* 0x000000000000094d */ /* 0x002fec0003800000 */
[----:B------:R-:W-:Y:S01]  /*0b40*/  STG.E.128 desc[UR4][R10.64+0x800], R12 ;  /* 0x0008000c0a007986 */ /* 0x000fe2000c101d04 */
[----:B------:R-:W-:Y:S05]  /*0b50*/  EXIT ;  /* 0x000000000000794d */ /* 0x000fea0003800000 */
.L_x_0:
[----:B------:R-:W-:-:S00]  /*0b60*/  BRA `(.L_x_0) ;  /* 0xfffffffc00fc7947 */ /* 0x000fc0000383ffff */
[----:B------:R-:W-:-:S00]  /*0b70*/  NOP ;  /* 0x0000000000007918 */ /* 0x000fc00000000000 */
        /* <DEDUP_REMOVED lines=8> */
.L_x_1:


//--------------------- .nv.global.init           --------------------------
	.section	.nv.global.init,"aw",@progbits
.nv.global.init:
	.type		_$_str,@object
	.size		_$_str,(_$_str_$_2 - _$_str)
_$_str:
        /*0000*/ 	.byte	0x5f, 0x5f, 0x43, 0x55, 0x44, 0x41, 0x5f, 0x46, 0x54, 0x5a, 0x00
	.type		_$_str_$_2,@object
	.size		_$_str_$_2,(.L_1 - _$_str_$_2)
_$_str_$_2:
        /*000b*/ 	.byte	0x5f, 0x5f, 0x43, 0x55, 0x44, 0x41, 0x5f, 0x50, 0x52, 0x45, 0x43, 0x5f, 0x53, 0x51, 0x52, 0x54
        /*001b*/ 	.byte	0x00
.L_1:


//--------------------- .nv.constant0.triton_poi_fused__native_batch_norm_legit_no_training_relu_7 --------------------------
	.section	.nv.constant0.triton_poi_fused__native_batch_norm_legit_no_training_relu_7,"a",@progbits
	.sectionflags	@""
	.align	4
.nv.constant0.triton_poi_fused__native_batch_norm_legit_no_training_relu_7:
	.zero		580
